//
// Generated by NVIDIA NVVM Compiler
//
// Compiler Build ID: CL-36424714
// Cuda compilation tools, release 13.0, V13.0.88
// Based on NVVM 20.0.0
//

.version 9.0
.target sm_100
.address_size 64

	// .globl	add_two_numbers_kernel

.visible .entry add_two_numbers_kernel(
	.param .u64 .ptr .align 1 add_two_numbers_kernel_param_0,
	.param .u64 .ptr .align 1 add_two_numbers_kernel_param_1,
	.param .u64 .ptr .align 1 add_two_numbers_kernel_param_2,
	.param .u32 add_two_numbers_kernel_param_3
)
{
	.reg .pred 	%p<2>;
	.reg .b32 	%r<9>;
	.reg .b64 	%rd<11>;

	ld.param.u64 	%rd1, [add_two_numbers_kernel_param_0];
	ld.param.u64 	%rd2, [add_two_numbers_kernel_param_1];
	ld.param.u64 	%rd3, [add_two_numbers_kernel_param_2];
	ld.param.u32 	%r2, [add_two_numbers_kernel_param_3];
	mov.u32 	%r3, %tid.x;
	mov.u32 	%r4, %ctaid.x;
	mov.u32 	%r5, %ntid.x;
	mad.lo.s32 	%r1, %r4, %r5, %r3;
	setp.ge.u32 	%p1, %r1, %r2;
	@%p1 bra 	$L__BB0_2;
	cvta.to.global.u64 	%rd4, %rd1;
	cvta.to.global.u64 	%rd5, %rd2;
	cvta.to.global.u64 	%rd6, %rd3;
	mul.wide.u32 	%rd7, %r1, 4;
	add.s64 	%rd8, %rd4, %rd7;
	ld.global.u32 	%r6, [%rd8];
	add.s64 	%rd9, %rd5, %rd7;
	ld.global.u32 	%r7, [%rd9];
	add.s32 	%r8, %r7, %r6;
	add.s64 	%rd10, %rd6, %rd7;
	st.global.u32 	[%rd10], %r8;
$L__BB0_2:
	ret;

}


// ===== COMPILED SASS (sm_100) =====

	.target	sm_100

	.elftype	@"ET_EXEC"


//--------------------- .note.nv.tkinfo           --------------------------
	.section	.note.nv.tkinfo,"",@"SHT_NOTE"
	.sectionflags	@"SHF_NOTE_NV_TKINFO"
	.tkinfo
        /*0018*/ 	.word	0x00000002
        /*0030*/ 	.string	""
        /*0030*/ 	.string	"ptxas"
        /*0030*/ 	.string	"Cuda compilation tools, release 13.0, V13.0.88"
        /*0030*/ 	.string	"Build cuda_13.0.r13.0/compiler.36424714_0"
        /*0030*/ 	.string	"-arch sm_100 -m 64 "



//--------------------- .note.nv.cuinfo           --------------------------
	.section	.note.nv.cuinfo,"",@"SHT_NOTE"
	.sectionflags	@"SHF_NOTE_NV_CUINFO"
        /*0018*/ 	.short	0x0002
        /*001a*/ 	.short	0x0064
        /*001c*/ 	.short	0x0082
	.zero		2


//--------------------- .nv.info                  --------------------------
	.section	.nv.info,"",@"SHT_CUDA_INFO"
	.align	4


	//----- nvinfo : EIATTR_REGCOUNT
	.align		4
        /*0000*/ 	.byte	0x04, 0x2f
        /*0002*/ 	.short	(.L_1 - .L_0)
	.align		4
.L_0:
        /*0004*/ 	.word	index@(add_two_numbers_kernel)
        /*0008*/ 	.word	0x0000000c


	//----- nvinfo : EIATTR_FRAME_SIZE
	.align		4
.L_1:
        /*000c*/ 	.byte	0x04, 0x11
        /*000e*/ 	.short	(.L_3 - .L_2)
	.align		4
.L_2:
        /*0010*/ 	.word	index@(add_two_numbers_kernel)
        /*0014*/ 	.word	0x00000000


	//----- nvinfo : EIATTR_MIN_STACK_SIZE
	.align		4
.L_3:
        /*0018*/ 	.byte	0x04, 0x12
        /*001a*/ 	.short	(.L_5 - .L_4)
	.align		4
.L_4:
        /*001c*/ 	.word	index@(add_two_numbers_kernel)
        /*0020*/ 	.word	0x00000000
.L_5:


//--------------------- .nv.compat                --------------------------
	.section	.nv.compat,"",@"SHT_CUDA_COMPAT_INFO"
	.align	4
        /*0000*/ 	.byte	0x02, 0x09, 0x00, 0x00, 0x02, 0x02, 0x01, 0x00, 0x02, 0x05, 0x05, 0x00, 0x03, 0x07, 0x01, 0x01
        /*0010*/ 	.byte	0x02, 0x03, 0x00, 0x00, 0x02, 0x06, 0x01, 0x00, 0x04, 0x0b, 0x08, 0x00, 0x09, 0x00, 0x00, 0x00
        /*0020*/ 	.byte	0x00, 0x00, 0x00, 0x00


//--------------------- .nv.info.add_two_numbers_kernel --------------------------
	.section	.nv.info.add_two_numbers_kernel,"",@"SHT_CUDA_INFO"
	.sectionflags	@""
	.align	4


	//----- nvinfo : EIATTR_CUDA_API_VERSION
	.align		4
        /*0000*/ 	.byte	0x04, 0x37
        /*0002*/ 	.short	(.L_7 - .L_6)
.L_6:
        /*0004*/ 	.word	0x00000082


	//----- nvinfo : EIATTR_KPARAM_INFO
	.align		4
.L_7:
        /*0008*/ 	.byte	0x04, 0x17
        /*000a*/ 	.short	(.L_9 - .L_8)
.L_8:
        /*000c*/ 	.word	0x00000000
        /*0010*/ 	.short	0x0003
        /*0012*/ 	.short	0x0018
        /*0014*/ 	.byte	0x00, 0xf0, 0x11, 0x00


	//----- nvinfo : EIATTR_KPARAM_INFO
	.align		4
.L_9:
        /*0018*/ 	.byte	0x04, 0x17
        /*001a*/ 	.short	(.L_11 - .L_10)
.L_10:
        /*001c*/ 	.word	0x00000000
        /*0020*/ 	.short	0x0002
        /*0022*/ 	.short	0x0010
        /*0024*/ 	.byte	0x00, 0xf5, 0x21, 0x00


	//----- nvinfo : EIATTR_KPARAM_INFO
	.align		4
.L_11:
        /*0028*/ 	.byte	0x04, 0x17
        /*002a*/ 	.short	(.L_13 - .L_12)
.L_12:
        /*002c*/ 	.word	0x00000000
        /*0030*/ 	.short	0x0001
        /*0032*/ 	.short	0x0008
        /*0034*/ 	.byte	0x00, 0xf5, 0x21, 0x00


	//----- nvinfo : EIATTR_KPARAM_INFO
	.align		4
.L_13:
        /*0038*/ 	.byte	0x04, 0x17
        /*003a*/ 	.short	(.L_15 - .L_14)
.L_14:
        /*003c*/ 	.word	0x00000000
        /*0040*/ 	.short	0x0000
        /*0042*/ 	.short	0x0000
        /*0044*/ 	.byte	0x00, 0xf5, 0x21, 0x00


	//----- nvinfo : EIATTR_SPARSE_MMA_MASK
	.align		4
.L_15:
        /*0048*/ 	.byte	0x03, 0x50
        /*004a*/ 	.short	0x0000


	//----- nvinfo : EIATTR_MAXREG_COUNT
	.align		4
        /*004c*/ 	.byte	0x03, 0x1b
        /*004e*/ 	.short	0x00ff


	//----- nvinfo : EIATTR_MERCURY_ISA_VERSION
	.align		4
        /*0050*/ 	.byte	0x03, 0x5f
        /*0052*/ 	.short	0x0101


	//----- nvinfo : EIATTR_VRC_CTA_INIT_COUNT
	.align		4
        /*0054*/ 	.byte	0x02, 0x4a
	.zero		1
	.zero		1


	//----- nvinfo : EIATTR_EXIT_INSTR_OFFSETS
	.align		4
        /*0058*/ 	.byte	0x04, 0x1c
        /*005a*/ 	.short	(.L_17 - .L_16)


	//   ....[0]....
.L_16:
        /*005c*/ 	.word	0x00000070


	//   ....[1]....
        /*0060*/ 	.word	0x00000130


	//----- nvinfo : EIATTR_CBANK_PARAM_SIZE
	.align		4
.L_17:
        /*0064*/ 	.byte	0x03, 0x19
        /*0066*/ 	.short	0x001c


	//----- nvinfo : EIATTR_PARAM_CBANK
	.align		4
        /*0068*/ 	.byte	0x04, 0x0a
        /*006a*/ 	.short	(.L_19 - .L_18)
	.align		4
.L_18:
        /*006c*/ 	.word	index@(.nv.constant0.add_two_numbers_kernel)
        /*0070*/ 	.short	0x0380
        /*0072*/ 	.short	0x001c


	//----- nvinfo : EIATTR_SW_WAR
	.align		4
.L_19:
        /*0074*/ 	.byte	0x04, 0x36
        /*0076*/ 	.short	(.L_21 - .L_20)
.L_20:
        /*0078*/ 	.word	0x00000008
.L_21:


//--------------------- .nv.callgraph             --------------------------
	.section	.nv.callgraph,"",@"SHT_CUDA_CALLGRAPH"
	.align	4
	.sectionentsize	8
	.align		4
        /*0000*/ 	.word	0x00000000
	.align		4
        /*0004*/ 	.word	0xffffffff
	.align		4
        /*0008*/ 	.word	0x00000000
	.align		4
        /*000c*/ 	.word	0xfffffffe
	.align		4
        /*0010*/ 	.word	0x00000000
	.align		4
        /*0014*/ 	.word	0xfffffffd
	.align		4
        /*0018*/ 	.word	0x00000000
	.align		4
        /*001c*/ 	.word	0xfffffffc


//--------------------- .text.add_two_numbers_kernel --------------------------
	.section	.text.add_two_numbers_kernel,"ax",@progbits
	.align	128
        .global         add_two_numbers_kernel
        .type           add_two_numbers_kernel,@function
        .size           add_two_numbers_kernel,(.L_x_1 - add_two_numbers_kernel)
        .other          add_two_numbers_kernel,@"STO_CUDA_ENTRY STV_DEFAULT"
add_two_numbers_kernel:
.text.add_two_numbers_kernel:
[----:B------:R-:W-:Y:S01]  /*0000*/  LDC R1, c[0x0][0x37c] ;  /* 0x0000df00ff017b82 */ /* 0x000fe20000000800 */
[----:B------:R-:W0:Y:S07]  /*0010*/  S2R R9, SR_TID.X ;  /* 0x0000000000097919 */ /* 0x000e2e0000002100 */
[----:B------:R-:W0:Y:S01]  /*0020*/  S2UR UR4, SR_CTAID.X ;  /* 0x00000000000479c3 */ /* 0x000e220000002500 */
[----:B------:R-:W1:Y:S07]  /*0030*/  LDCU UR5, c[0x0][0x398] ;  /* 0x00007300ff0577ac */ /* 0x000e6e0008000800 */
[----:B------:R-:W0:Y:S02]  /*0040*/  LDC R0, c[0x0][0x360] ;  /* 0x0000d800ff007b82 */ /* 0x000e240000000800 */
[----:B0-----:R-:W-:-:S05]  /*0050*/  IMAD R9, R0, UR4, R9 ;  /* 0x0000000400097c24 */ /* 0x001fca000f8e0209 */
[----:B-1----:R-:W-:-:S13]  /*0060*/  ISETP.GE.U32.AND P0, PT, R9, UR5, PT ;  /* 0x0000000509007c0c */ /* 0x002fda000bf06070 */
[----:B------:R-:W-:Y:S05]  /*0070*/  @P0 EXIT ;  /* 0x000000000000094d */ /* 0x000fea0003800000 */
[----:B------:R-:W0:Y:S01]  /*0080*/  LDC.64 R2, c[0x0][0x380] ;  /* 0x0000e000ff027b82 */ /* 0x000e220000000a00 */
[----:B------:R-:W1:Y:S07]  /*0090*/  LDCU.64 UR4, c[0x0][0x358] ;  /* 0x00006b00ff0477ac */ /* 0x000e6e0008000a00 */
[----:B------:R-:W2:Y:S08]  /*00a0*/  LDC.64 R4, c[0x0][0x388] ;  /* 0x0000e200ff047b82 */ /* 0x000eb00000000a00 */
[----:B------:R-:W3:Y:S01]  /*00b0*/  LDC.64 R6, c[0x0][0x390] ;  /* 0x0000e400ff067b82 */ /* 0x000ee20000000a00 */
[----:B0-----:R-:W-:-:S06]  /*00c0*/  IMAD.WIDE.U32 R2, R9, 0x4, R2 ;  /* 0x0000000409027825 */ /* 0x001fcc00078e0002 */
[----:B-1----:R-:W4:Y:S01]  /*00d0*/  LDG.E R2, desc[UR4][R2.64] ;  /* 0x0000000402027981 */ /* 0x002f22000c1e1900 */
[----:B--2---:R-:W-:-:S06]  /*00e0*/  IMAD.WIDE.U32 R4, R9, 0x4, R4 ;  /* 0x0000000409047825 */ /* 0x004fcc00078e0004 */
[----:B------:R-:W4:Y:S01]  /*00f0*/  LDG.E R5, desc[UR4][R4.64] ;  /* 0x0000000404057981 */ /* 0x000f22000c1e1900 */
[----:B---3--:R-:W-:Y:S01]  /*0100*/  IMAD.WIDE.U32 R6, R9, 0x4, R6 ;  /* 0x0000000409067825 */ /* 0x008fe200078e0006 */
[----:B----4-:R-:W-:-:S05]  /*0110*/  IADD3 R9, PT, PT, R2, R5, RZ ;  /* 0x0000000502097210 */ /* 0x010fca0007ffe0ff */
[----:B------:R-:W-:Y:S01]  /*0120*/  STG.E desc[UR4][R6.64], R9 ;  /* 0x0000000906007986 */ /* 0x000fe2000c101904 */
[----:B------:R-:W-:Y:S05]  /*0130*/  EXIT ;  /* 0x000000000000794d */ /* 0x000fea0003800000 */
.L_x_0:
[----:B------:R-:W-:-:S00]  /*0140*/  BRA `(.L_x_0) ;  /* 0xfffffffc00fc7947 */ /* 0x000fc0000383ffff */
[----:B------:R-:W-:-:S00]  /*0150*/  NOP ;  /* 0x0000000000007918 */ /* 0x000fc00000000000 */
        /* <DEDUP_REMOVED lines=10> */
.L_x_1:


//--------------------- .nv.shared.reserved.0     --------------------------
	.section	.nv.shared.reserved.0,"aw",@nobits
	.weak		__nv_reservedSMEM_offset_0_alias
	.size		__nv_reservedSMEM_offset_0_alias, 0, 64
	.other		__nv_reservedSMEM_offset_0_alias,@"STO_CUDA_RESERVED_SHARED STV_DEFAULT"
__nv_reservedSMEM_offset_0_alias:
	.zero		0
	.zero		64


//--------------------- .nv.constant0.add_two_numbers_kernel --------------------------
	.section	.nv.constant0.add_two_numbers_kernel,"a",@progbits
	.sectionflags	@""
	.align	4
.nv.constant0.add_two_numbers_kernel:
	.zero		924


//--------------------- SYMBOLS --------------------------

	.type		.nv.reservedSmem.offset0,@object
	.size		.nv.reservedSmem.offset0,0x4
